//
// Generated by NVIDIA NVVM Compiler
//
// Compiler Build ID: CL-36424714
// Cuda compilation tools, release 13.0, V13.0.88
// Based on NVVM 20.0.0
//

.version 9.0
.target sm_100
.address_size 64

	// .globl	any_filter

.visible .entry any_filter(
	.param .u64 .ptr .align 1 any_filter_param_0,
	.param .u32 any_filter_param_1,
	.param .u32 any_filter_param_2,
	.param .u64 .ptr .align 1 any_filter_param_3,
	.param .u64 .ptr .align 1 any_filter_param_4
)
{
	.reg .pred 	%p<2>;
	.reg .b32 	%r<13>;
	.reg .b32 	%f<28>;
	.reg .b64 	%rd<35>;

	ld.param.u32 	%r3, [any_filter_param_1];
	ld.param.u32 	%r2, [any_filter_param_2];
	ld.param.u64 	%rd3, [any_filter_param_4];
	mov.u32 	%r4, %ctaid.x;
	mov.u32 	%r5, %ntid.x;
	mov.u32 	%r6, %tid.x;
	mad.lo.s32 	%r1, %r4, %r5, %r6;
	mad.lo.s32 	%r7, %r2, %r3, -1;
	setp.ge.u32 	%p1, %r1, %r7;
	@%p1 bra 	$L__BB0_2;
	ld.param.u64 	%rd34, [any_filter_param_3];
	ld.param.u64 	%rd33, [any_filter_param_0];
	cvta.to.global.u64 	%rd4, %rd34;
	cvta.to.global.u64 	%rd5, %rd33;
	cvta.to.global.u64 	%rd6, %rd3;
	div.u32 	%r8, %r1, %r2;
	mul.lo.s32 	%r9, %r8, %r2;
	sub.s32 	%r10, %r1, %r9;
	ld.global.u64 	%rd7, [%rd4];
	cvta.to.global.u64 	%rd8, %rd7;
	ld.global.f32 	%f1, [%rd8];
	mul.wide.u32 	%rd9, %r8, 8;
	add.s64 	%rd10, %rd5, %rd9;
	ld.global.u64 	%rd11, [%rd10];
	cvta.to.global.u64 	%rd12, %rd11;
	mul.wide.u32 	%rd13, %r10, 4;
	add.s64 	%rd14, %rd12, %rd13;
	ld.global.f32 	%f2, [%rd14];
	ld.global.u64 	%rd15, [%rd4+8];
	cvta.to.global.u64 	%rd16, %rd15;
	ld.global.f32 	%f3, [%rd16];
	ld.global.u64 	%rd17, [%rd10+8];
	cvta.to.global.u64 	%rd18, %rd17;
	add.s64 	%rd19, %rd18, %rd13;
	ld.global.f32 	%f4, [%rd19];
	mul.f32 	%f5, %f3, %f4;
	fma.rn.f32 	%f6, %f1, %f2, %f5;
	ld.global.u64 	%rd20, [%rd4+16];
	cvta.to.global.u64 	%rd21, %rd20;
	ld.global.f32 	%f7, [%rd21];
	add.s32 	%r11, %r8, 2;
	mul.wide.u32 	%rd22, %r11, 8;
	add.s64 	%rd23, %rd5, %rd22;
	ld.global.u64 	%rd24, [%rd23];
	cvta.to.global.u64 	%rd25, %rd24;
	add.s64 	%rd26, %rd25, %rd13;
	ld.global.f32 	%f8, [%rd26];
	fma.rn.f32 	%f9, %f7, %f8, %f6;
	ld.global.f32 	%f10, [%rd8+4];
	ld.global.f32 	%f11, [%rd14+4];
	fma.rn.f32 	%f12, %f10, %f11, %f9;
	ld.global.f32 	%f13, [%rd16+4];
	ld.global.f32 	%f14, [%rd19+4];
	fma.rn.f32 	%f15, %f13, %f14, %f12;
	ld.global.f32 	%f16, [%rd21+4];
	ld.global.f32 	%f17, [%rd26+4];
	fma.rn.f32 	%f18, %f16, %f17, %f15;
	ld.global.f32 	%f19, [%rd8+8];
	add.s32 	%r12, %r10, 2;
	mul.wide.u32 	%rd27, %r12, 4;
	add.s64 	%rd28, %rd12, %rd27;
	ld.global.f32 	%f20, [%rd28];
	fma.rn.f32 	%f21, %f19, %f20, %f18;
	ld.global.f32 	%f22, [%rd16+8];
	add.s64 	%rd29, %rd18, %rd27;
	ld.global.f32 	%f23, [%rd29];
	fma.rn.f32 	%f24, %f22, %f23, %f21;
	ld.global.f32 	%f25, [%rd21+8];
	add.s64 	%rd30, %rd25, %rd27;
	ld.global.f32 	%f26, [%rd30];
	fma.rn.f32 	%f27, %f25, %f26, %f24;
	mul.wide.u32 	%rd31, %r1, 4;
	add.s64 	%rd32, %rd6, %rd31;
	st.global.f32 	[%rd32], %f27;
$L__BB0_2:
	bar.sync 	0;
	ret;

}


// ===== COMPILED SASS (sm_100) =====

	.target	sm_100

	.elftype	@"ET_EXEC"


//--------------------- .note.nv.tkinfo           --------------------------
	.section	.note.nv.tkinfo,"",@"SHT_NOTE"
	.sectionflags	@"SHF_NOTE_NV_TKINFO"
	.tkinfo
        /*0018*/ 	.word	0x00000002
        /*0030*/ 	.string	""
        /*0030*/ 	.string	"ptxas"
        /*0030*/ 	.string	"Cuda compilation tools, release 13.0, V13.0.88"
        /*0030*/ 	.string	"Build cuda_13.0.r13.0/compiler.36424714_0"
        /*0030*/ 	.string	"-arch sm_100 -m 64 "



//--------------------- .note.nv.cuinfo           --------------------------
	.section	.note.nv.cuinfo,"",@"SHT_NOTE"
	.sectionflags	@"SHF_NOTE_NV_CUINFO"
        /*0018*/ 	.short	0x0002
        /*001a*/ 	.short	0x0064
        /*001c*/ 	.short	0x0082
	.zero		2


//--------------------- .nv.info                  --------------------------
	.section	.nv.info,"",@"SHT_CUDA_INFO"
	.align	4


	//----- nvinfo : EIATTR_REGCOUNT
	.align		4
        /*0000*/ 	.byte	0x04, 0x2f
        /*0002*/ 	.short	(.L_1 - .L_0)
	.align		4
.L_0:
        /*0004*/ 	.word	index@(any_filter)
        /*0008*/ 	.word	0x00000020


	//----- nvinfo : EIATTR_FRAME_SIZE
	.align		4
.L_1:
        /*000c*/ 	.byte	0x04, 0x11
        /*000e*/ 	.short	(.L_3 - .L_2)
	.align		4
.L_2:
        /*0010*/ 	.word	index@(any_filter)
        /*0014*/ 	.word	0x00000000


	//----- nvinfo : EIATTR_MIN_STACK_SIZE
	.align		4
.L_3:
        /*0018*/ 	.byte	0x04, 0x12
        /*001a*/ 	.short	(.L_5 - .L_4)
	.align		4
.L_4:
        /*001c*/ 	.word	index@(any_filter)
        /*0020*/ 	.word	0x00000000
.L_5:


//--------------------- .nv.compat                --------------------------
	.section	.nv.compat,"",@"SHT_CUDA_COMPAT_INFO"
	.align	4
        /*0000*/ 	.byte	0x02, 0x09, 0x00, 0x00, 0x02, 0x02, 0x01, 0x00, 0x02, 0x05, 0x05, 0x00, 0x03, 0x07, 0x01, 0x01
        /*0010*/ 	.byte	0x02, 0x03, 0x00, 0x00, 0x02, 0x06, 0x01, 0x00, 0x04, 0x0b, 0x08, 0x00, 0x09, 0x00, 0x00, 0x00
        /*0020*/ 	.byte	0x00, 0x00, 0x00, 0x00


//--------------------- .nv.info.any_filter       --------------------------
	.section	.nv.info.any_filter,"",@"SHT_CUDA_INFO"
	.sectionflags	@""
	.align	4


	//----- nvinfo : EIATTR_CUDA_API_VERSION
	.align		4
        /*0000*/ 	.byte	0x04, 0x37
        /*0002*/ 	.short	(.L_7 - .L_6)
.L_6:
        /*0004*/ 	.word	0x00000082


	//----- nvinfo : EIATTR_KPARAM_INFO
	.align		4
.L_7:
        /*0008*/ 	.byte	0x04, 0x17
        /*000a*/ 	.short	(.L_9 - .L_8)
.L_8:
        /*000c*/ 	.word	0x00000000
        /*0010*/ 	.short	0x0004
        /*0012*/ 	.short	0x0018
        /*0014*/ 	.byte	0x00, 0xf5, 0x21, 0x00


	//----- nvinfo : EIATTR_KPARAM_INFO
	.align		4
.L_9:
        /*0018*/ 	.byte	0x04, 0x17
        /*001a*/ 	.short	(.L_11 - .L_10)
.L_10:
        /*001c*/ 	.word	0x00000000
        /*0020*/ 	.short	0x0003
        /*0022*/ 	.short	0x0010
        /*0024*/ 	.byte	0x00, 0xf5, 0x21, 0x00


	//----- nvinfo : EIATTR_KPARAM_INFO
	.align		4
.L_11:
        /*0028*/ 	.byte	0x04, 0x17
        /*002a*/ 	.short	(.L_13 - .L_12)
.L_12:
        /*002c*/ 	.word	0x00000000
        /*0030*/ 	.short	0x0002
        /*0032*/ 	.short	0x000c
        /*0034*/ 	.byte	0x00, 0xf0, 0x11, 0x00


	//----- nvinfo : EIATTR_KPARAM_INFO
	.align		4
.L_13:
        /*0038*/ 	.byte	0x04, 0x17
        /*003a*/ 	.short	(.L_15 - .L_14)
.L_14:
        /*003c*/ 	.word	0x00000000
        /*0040*/ 	.short	0x0001
        /*0042*/ 	.short	0x0008
        /*0044*/ 	.byte	0x00, 0xf0, 0x11, 0x00


	//----- nvinfo : EIATTR_KPARAM_INFO
	.align		4
.L_15:
        /*0048*/ 	.byte	0x04, 0x17
        /*004a*/ 	.short	(.L_17 - .L_16)
.L_16:
        /*004c*/ 	.word	0x00000000
        /*0050*/ 	.short	0x0000
        /*0052*/ 	.short	0x0000
        /*0054*/ 	.byte	0x00, 0xf5, 0x21, 0x00


	//----- nvinfo : EIATTR_SPARSE_MMA_MASK
	.align		4
.L_17:
        /*0058*/ 	.byte	0x03, 0x50
        /*005a*/ 	.short	0x0000


	//----- nvinfo : EIATTR_MAXREG_COUNT
	.align		4
        /*005c*/ 	.byte	0x03, 0x1b
        /*005e*/ 	.short	0x00ff


	//----- nvinfo : EIATTR_NUM_BARRIERS
	.align		4
        /*0060*/ 	.byte	0x02, 0x4c
        /*0062*/ 	.byte	0x01
	.zero		1


	//----- nvinfo : EIATTR_MERCURY_ISA_VERSION
	.align		4
        /*0064*/ 	.byte	0x03, 0x5f
        /*0066*/ 	.short	0x0101


	//----- nvinfo : EIATTR_VRC_CTA_INIT_COUNT
	.align		4
        /*0068*/ 	.byte	0x02, 0x4a
	.zero		1
	.zero		1


	//----- nvinfo : EIATTR_EXIT_INSTR_OFFSETS
	.align		4
        /*006c*/ 	.byte	0x04, 0x1c
        /*006e*/ 	.short	(.L_19 - .L_18)


	//   ....[0]....
.L_18:
        /*0070*/ 	.word	0x00000510


	//----- nvinfo : EIATTR_CRS_STACK_SIZE
	.align		4
.L_19:
        /*0074*/ 	.byte	0x04, 0x1e
        /*0076*/ 	.short	(.L_21 - .L_20)
.L_20:
        /*0078*/ 	.word	0x00000000


	//----- nvinfo : EIATTR_CBANK_PARAM_SIZE
	.align		4
.L_21:
        /*007c*/ 	.byte	0x03, 0x19
        /*007e*/ 	.short	0x0020


	//----- nvinfo : EIATTR_PARAM_CBANK
	.align		4
        /*0080*/ 	.byte	0x04, 0x0a
        /*0082*/ 	.short	(.L_23 - .L_22)
	.align		4
.L_22:
        /*0084*/ 	.word	index@(.nv.constant0.any_filter)
        /*0088*/ 	.short	0x0380
        /*008a*/ 	.short	0x0020


	//----- nvinfo : EIATTR_SW_WAR
	.align		4
.L_23:
        /*008c*/ 	.byte	0x04, 0x36
        /*008e*/ 	.short	(.L_25 - .L_24)
.L_24:
        /*0090*/ 	.word	0x00000008
.L_25:


//--------------------- .nv.callgraph             --------------------------
	.section	.nv.callgraph,"",@"SHT_CUDA_CALLGRAPH"
	.align	4
	.sectionentsize	8
	.align		4
        /*0000*/ 	.word	0x00000000
	.align		4
        /*0004*/ 	.word	0xffffffff
	.align		4
        /*0008*/ 	.word	0x00000000
	.align		4
        /*000c*/ 	.word	0xfffffffe
	.align		4
        /*0010*/ 	.word	0x00000000
	.align		4
        /*0014*/ 	.word	0xfffffffd
	.align		4
        /*0018*/ 	.word	0x00000000
	.align		4
        /*001c*/ 	.word	0xfffffffc


//--------------------- .text.any_filter          --------------------------
	.section	.text.any_filter,"ax",@progbits
	.align	128
        .global         any_filter
        .type           any_filter,@function
        .size           any_filter,(.L_x_3 - any_filter)
        .other          any_filter,@"STO_CUDA_ENTRY STV_DEFAULT"
any_filter:
.text.any_filter:
[----:B------:R-:W-:Y:S01]  /*0000*/  LDC R1, c[0x0][0x37c] ;  /* 0x0000df00ff017b82 */ /* 0x000fe20000000800 */
[----:B------:R-:W0:Y:S07]  /*0010*/  S2R R0, SR_TID.X ;  /* 0x0000000000007919 */ /* 0x000e2e0000002100 */
[----:B------:R-:W0:Y:S01]  /*0020*/  S2UR UR6, SR_CTAID.X ;  /* 0x00000000000679c3 */ /* 0x000e220000002500 */
[----:B------:R-:W1:Y:S01]  /*0030*/  LDCU.64 UR4, c[0x0][0x388] ;  /* 0x00007100ff0477ac */ /* 0x000e620008000a00 */
[----:B------:R-:W-:Y:S06]  /*0040*/  BSSY.RECONVERGENT B0, `(.L_x_0) ;  /* 0x000004b000007945 */ /* 0x000fec0003800200 */
[----:B------:R-:W0:Y:S01]  /*0050*/  LDC R3, c[0x0][0x360] ;  /* 0x0000d800ff037b82 */ /* 0x000e220000000800 */
[----:B-1----:R-:W-:Y:S01]  /*0060*/  UIMAD UR4, UR5, UR4, -0x1 ;  /* 0xffffffff050474a4 */ /* 0x002fe2000f8e0204 */
[----:B0-----:R-:W-:-:S05]  /*0070*/  IMAD R3, R3, UR6, R0 ;  /* 0x0000000603037c24 */ /* 0x001fca000f8e0200 */
[----:B------:R-:W-:-:S13]  /*0080*/  ISETP.GE.U32.AND P0, PT, R3, UR4, PT ;  /* 0x0000000403007c0c */ /* 0x000fda000bf06070 */
[----:B------:R-:W-:Y:S05]  /*0090*/  @P0 BRA `(.L_x_1) ;  /* 0x0000000400140947 */ /* 0x000fea0003800000 */
[----:B------:R-:W0:Y:S01]  /*00a0*/  I2F.U32.RP R0, UR5 ;  /* 0x0000000500007d06 */ /* 0x000e220008209000 */
[----:B------:R-:W1:Y:S01]  /*00b0*/  LDC.64 R14, c[0x0][0x380] ;  /* 0x0000e000ff0e7b82 */ /* 0x000e620000000a00 */
[----:B------:R-:W-:Y:S01]  /*00c0*/  ISETP.NE.U32.AND P2, PT, RZ, UR5, PT ;  /* 0x00000005ff007c0c */ /* 0x000fe2000bf45070 */
[----:B------:R-:W2:Y:S05]  /*00d0*/  LDCU.64 UR6, c[0x0][0x358] ;  /* 0x00006b00ff0677ac */ /* 0x000eaa0008000a00 */
[----:B0-----:R-:W0:Y:S02]  /*00e0*/  MUFU.RCP R0, R0 ;  /* 0x0000000000007308 */ /* 0x001e240000001000 */
[----:B0-----:R-:W-:-:S06]  /*00f0*/  IADD3 R4, PT, PT, R0, 0xffffffe, RZ ;  /* 0x0ffffffe00047810 */ /* 0x001fcc0007ffe0ff */
[----:B------:R0:W3:Y:S02]  /*0100*/  F2I.FTZ.U32.TRUNC.NTZ R5, R4 ;  /* 0x0000000400057305 */ /* 0x0000e4000021f000 */
[----:B0-----:R-:W-:Y:S01]  /*0110*/  HFMA2 R4, -RZ, RZ, 0, 0 ;  /* 0x00000000ff047431 */ /* 0x001fe200000001ff */
[----:B---3--:R-:W-:-:S05]  /*0120*/  IADD3 R7, PT, PT, RZ, -R5, RZ ;  /* 0x80000005ff077210 */ /* 0x008fca0007ffe0ff */
[----:B------:R-:W-:-:S04]  /*0130*/  IMAD R7, R7, UR5, RZ ;  /* 0x0000000507077c24 */ /* 0x000fc8000f8e02ff */
[----:B------:R-:W-:Y:S02]  /*0140*/  IMAD.HI.U32 R2, R5, R7, R4 ;  /* 0x0000000705027227 */ /* 0x000fe400078e0004 */
[----:B------:R-:W2:Y:S04]  /*0150*/  LDC.64 R4, c[0x0][0x390] ;  /* 0x0000e400ff047b82 */ /* 0x000ea80000000a00 */
[----:B------:R-:W-:-:S05]  /*0160*/  IMAD.HI.U32 R7, R2, R3, RZ ;  /* 0x0000000302077227 */ /* 0x000fca00078e00ff */
[----:B------:R-:W-:-:S05]  /*0170*/  IADD3 R2, PT, PT, -R7, RZ, RZ ;  /* 0x000000ff07027210 */ /* 0x000fca0007ffe1ff */
[----:B------:R-:W-:-:S05]  /*0180*/  IMAD R2, R2, UR5, R3 ;  /* 0x0000000502027c24 */ /* 0x000fca000f8e0203 */
[C---:B------:R-:W-:Y:S01]  /*0190*/  ISETP.GE.U32.AND P0, PT, R2.reuse, UR5, PT ;  /* 0x0000000502007c0c */ /* 0x040fe2000bf06070 */
[----:B--2---:R-:W2:Y:S04]  /*01a0*/  LDG.E.64 R12, desc[UR6][R4.64+0x8] ;  /* 0x00000806040c7981 */ /* 0x004ea8000c1e1b00 */
[----:B------:R-:W3:Y:S08]  /*01b0*/  LDG.E.64 R10, desc[UR6][R4.64] ;  /* 0x00000006040a7981 */ /* 0x000ef0000c1e1b00 */
[----:B------:R-:W-:-:S02]  /*01c0*/  @P0 IADD3 R2, PT, PT, R2, -UR5, RZ ;  /* 0x8000000502020c10 */ /* 0x000fc4000fffe0ff */
[----:B------:R-:W-:Y:S02]  /*01d0*/  @P0 IADD3 R7, PT, PT, R7, 0x1, RZ ;  /* 0x0000000107070810 */ /* 0x000fe40007ffe0ff */
[----:B------:R-:W-:-:S13]  /*01e0*/  ISETP.GE.U32.AND P1, PT, R2, UR5, PT ;  /* 0x0000000502007c0c */ /* 0x000fda000bf26070 */
[----:B------:R-:W-:Y:S02]  /*01f0*/  @P1 IADD3 R7, PT, PT, R7, 0x1, RZ ;  /* 0x0000000107071810 */ /* 0x000fe40007ffe0ff */
[----:B------:R-:W-:-:S04]  /*0200*/  @!P2 LOP3.LUT R7, RZ, UR5, RZ, 0x33, !PT ;  /* 0x00000005ff07ac12 */ /* 0x000fc8000f8e33ff */
[C---:B------:R-:W-:Y:S01]  /*0210*/  IADD3 R9, PT, PT, R7.reuse, 0x2, RZ ;  /* 0x0000000207097810 */ /* 0x040fe20007ffe0ff */
[----:B-1----:R-:W-:-:S04]  /*0220*/  IMAD.WIDE.U32 R22, R7, 0x8, R14 ;  /* 0x0000000807167825 */ /* 0x002fc800078e000e */
[----:B------:R-:W-:Y:S01]  /*0230*/  IMAD.WIDE.U32 R14, R9, 0x8, R14 ;  /* 0x00000008090e7825 */ /* 0x000fe200078e000e */
[----:B------:R-:W4:Y:S04]  /*0240*/  LDG.E.64 R18, desc[UR6][R22.64+0x8] ;  /* 0x0000080616127981 */ /* 0x000f28000c1e1b00 */
[----:B------:R-:W5:Y:S04]  /*0250*/  LDG.E.64 R20, desc[UR6][R22.64] ;  /* 0x0000000616147981 */ /* 0x000f68000c1e1b00 */
[----:B------:R-:W5:Y:S04]  /*0260*/  LDG.E.64 R14, desc[UR6][R14.64] ;  /* 0x000000060e0e7981 */ /* 0x000f68000c1e1b00 */
[----:B------:R0:W5:Y:S01]  /*0270*/  LDG.E.64 R8, desc[UR6][R4.64+0x10] ;  /* 0x0000100604087981 */ /* 0x000162000c1e1b00 */
[----:B------:R-:W-:-:S05]  /*0280*/  IADD3 R24, PT, PT, -R7, RZ, RZ ;  /* 0x000000ff07187210 */ /* 0x000fca0007ffe1ff */
[----:B------:R-:W-:-:S05]  /*0290*/  IMAD R24, R24, UR5, R3 ;  /* 0x0000000518187c24 */ /* 0x000fca000f8e0203 */
[C---:B0-----:R-:W-:Y:S01]  /*02a0*/  IADD3 R4, PT, PT, R24.reuse, 0x2, RZ ;  /* 0x0000000218047810 */ /* 0x041fe20007ffe0ff */
[----:B--2---:R-:W2:Y:S04]  /*02b0*/  LDG.E R7, desc[UR6][R12.64] ;  /* 0x000000060c077981 */ /* 0x004ea8000c1e1900 */
[----:B---3--:R-:W3:Y:S01]  /*02c0*/  LDG.E R22, desc[UR6][R10.64] ;  /* 0x000000060a167981 */ /* 0x008ee2000c1e1900 */
[----:B----4-:R-:W-:-:S04]  /*02d0*/  IMAD.WIDE.U32 R16, R24, 0x4, R18 ;  /* 0x0000000418107825 */ /* 0x010fc800078e0012 */
[C---:B-----5:R-:W-:Y:S01]  /*02e0*/  IMAD.WIDE.U32 R28, R24.reuse, 0x4, R20 ;  /* 0x00000004181c7825 */ /* 0x060fe200078e0014 */
[----:B------:R-:W2:Y:S03]  /*02f0*/  LDG.E R2, desc[UR6][R16.64] ;  /* 0x0000000610027981 */ /* 0x000ea6000c1e1900 */
[----:B------:R-:W-:Y:S01]  /*0300*/  IMAD.WIDE.U32 R26, R24, 0x4, R14 ;  /* 0x00000004181a7825 */ /* 0x000fe200078e000e */
[----:B------:R-:W3:Y:S04]  /*0310*/  LDG.E R25, desc[UR6][R28.64] ;  /* 0x000000061c197981 */ /* 0x000ee8000c1e1900 */
[----:B------:R-:W4:Y:S04]  /*0320*/  LDG.E R0, desc[UR6][R26.64] ;  /* 0x000000061a007981 */ /* 0x000f28000c1e1900 */
[----:B------:R-:W4:Y:S04]  /*0330*/  LDG.E R23, desc[UR6][R8.64] ;  /* 0x0000000608177981 */ /* 0x000f28000c1e1900 */
[----:B------:R-:W5:Y:S04]  /*0340*/  LDG.E R5, desc[UR6][R26.64+0x4] ;  /* 0x000004061a057981 */ /* 0x000f68000c1e1900 */
[----:B------:R0:W5:Y:S01]  /*0350*/  LDG.E R6, desc[UR6][R28.64+0x4] ;  /* 0x000004061c067981 */ /* 0x000162000c1e1900 */
[----:B------:R-:W-:-:S03]  /*0360*/  IMAD.WIDE.U32 R20, R4, 0x4, R20 ;  /* 0x0000000404147825 */ /* 0x000fc600078e0014 */
[----:B------:R-:W5:Y:S04]  /*0370*/  LDG.E R24, desc[UR6][R16.64+0x4] ;  /* 0x0000040610187981 */ /* 0x000f68000c1e1900 */
[----:B------:R-:W5:Y:S01]  /*0380*/  LDG.E R27, desc[UR6][R10.64+0x4] ;  /* 0x000004060a1b7981 */ /* 0x000f62000c1e1900 */
[C---:B------:R-:W-:Y:S01]  /*0390*/  IMAD.WIDE.U32 R18, R4.reuse, 0x4, R18 ;  /* 0x0000000404127825 */ /* 0x040fe200078e0012 */
[----:B0-----:R-:W0:Y:S02]  /*03a0*/  LDC.64 R28, c[0x0][0x398] ;  /* 0x0000e600ff1c7b82 */ /* 0x001e240000000a00 */
[----:B------:R-:W5:Y:S04]  /*03b0*/  LDG.E R20, desc[UR6][R20.64] ;  /* 0x0000000614147981 */ /* 0x000f68000c1e1900 */
[----:B------:R-:W5:Y:S04]  /*03c0*/  LDG.E R17, desc[UR6][R12.64+0x4] ;  /* 0x000004060c117981 */ /* 0x000f68000c1e1900 */
[----:B------:R-:W5:Y:S01]  /*03d0*/  LDG.E R16, desc[UR6][R8.64+0x4] ;  /* 0x0000040608107981 */ /* 0x000f62000c1e1900 */
[----:B------:R-:W-:-:S03]  /*03e0*/  IMAD.WIDE.U32 R14, R4, 0x4, R14 ;  /* 0x00000004040e7825 */ /* 0x000fc600078e000e */
[----:B------:R-:W5:Y:S04]  /*03f0*/  LDG.E R26, desc[UR6][R10.64+0x8] ;  /* 0x000008060a1a7981 */ /* 0x000f68000c1e1900 */
[----:B------:R-:W5:Y:S04]  /*0400*/  LDG.E R18, desc[UR6][R18.64] ;  /* 0x0000000612127981 */ /* 0x000f68000c1e1900 */
[----:B------:R-:W5:Y:S04]  /*0410*/  LDG.E R4, desc[UR6][R12.64+0x8] ;  /* 0x000008060c047981 */ /* 0x000f68000c1e1900 */
[----:B------:R-:W5:Y:S04]  /*0420*/  LDG.E R14, desc[UR6][R14.64] ;  /* 0x000000060e0e7981 */ /* 0x000f68000c1e1900 */
[----:B------:R-:W5:Y:S01]  /*0430*/  LDG.E R9, desc[UR6][R8.64+0x8] ;  /* 0x0000080608097981 */ /* 0x000f62000c1e1900 */
[----:B0-----:R-:W-:-:S04]  /*0440*/  IMAD.WIDE.U32 R28, R3, 0x4, R28 ;  /* 0x00000004031c7825 */ /* 0x001fc800078e001c */
[----:B--2---:R-:W-:-:S04]  /*0450*/  FMUL R7, R7, R2 ;  /* 0x0000000207077220 */ /* 0x004fc80000400000 */
[----:B---3--:R-:W-:-:S04]  /*0460*/  FFMA R22, R22, R25, R7 ;  /* 0x0000001916167223 */ /* 0x008fc80000000007 */
[----:B----4-:R-:W-:-:S04]  /*0470*/  FFMA R0, R23, R0, R22 ;  /* 0x0000000017007223 */ /* 0x010fc80000000016 */
[----:B-----5:R-:W-:-:S04]  /*0480*/  FFMA R0, R27, R6, R0 ;  /* 0x000000061b007223 */ /* 0x020fc80000000000 */
[----:B------:R-:W-:-:S04]  /*0490*/  FFMA R17, R17, R24, R0 ;  /* 0x0000001811117223 */ /* 0x000fc80000000000 */
[----:B------:R-:W-:-:S04]  /*04a0*/  FFMA R5, R16, R5, R17 ;  /* 0x0000000510057223 */ /* 0x000fc80000000011 */
[----:B------:R-:W-:-:S04]  /*04b0*/  FFMA R5, R26, R20, R5 ;  /* 0x000000141a057223 */ /* 0x000fc80000000005 */
[----:B------:R-:W-:-:S04]  /*04c0*/  FFMA R4, R4, R18, R5 ;  /* 0x0000001204047223 */ /* 0x000fc80000000005 */
[----:B------:R-:W-:-:S05]  /*04d0*/  FFMA R9, R9, R14, R4 ;  /* 0x0000000e09097223 */ /* 0x000fca0000000004 */
[----:B------:R0:W-:Y:S02]  /*04e0*/  STG.E desc[UR6][R28.64], R9 ;  /* 0x000000091c007986 */ /* 0x0001e4000c101906 */
.L_x_1:
[----:B------:R-:W-:Y:S05]  /*04f0*/  BSYNC.RECONVERGENT B0 ;  /* 0x0000000000007941 */ /* 0x000fea0003800200 */
.L_x_0:
[----:B------:R-:W-:Y:S06]  /*0500*/  BAR.SYNC.DEFER_BLOCKING 0x0 ;  /* 0x0000000000007b1d */ /* 0x000fec0000010000 */
[----:B------:R-:W-:Y:S05]  /*0510*/  EXIT ;  /* 0x000000000000794d */ /* 0x000fea0003800000 */
.L_x_2:
[----:B------:R-:W-:-:S00]  /*0520*/  BRA `(.L_x_2) ;  /* 0xfffffffc00fc7947 */ /* 0x000fc0000383ffff */
[----:B------:R-:W-:-:S00]  /*0530*/  NOP ;  /* 0x0000000000007918 */ /* 0x000fc00000000000 */
        /* <DEDUP_REMOVED lines=12> */
.L_x_3:


//--------------------- .nv.shared.reserved.0     --------------------------
	.section	.nv.shared.reserved.0,"aw",@nobits
	.weak		__nv_reservedSMEM_offset_0_alias
	.size		__nv_reservedSMEM_offset_0_alias, 0, 64
	.other		__nv_reservedSMEM_offset_0_alias,@"STO_CUDA_RESERVED_SHARED STV_DEFAULT"
__nv_reservedSMEM_offset_0_alias:
	.zero		0
	.zero		64


//--------------------- .nv.constant0.any_filter  --------------------------
	.section	.nv.constant0.any_filter,"a",@progbits
	.sectionflags	@""
	.align	4
.nv.constant0.any_filter:
	.zero		928


//--------------------- SYMBOLS --------------------------

	.type		.nv.reservedSmem.offset0,@object
	.size		.nv.reservedSmem.offset0,0x4
